//
// Generated by NVIDIA NVVM Compiler
//
// Compiler Build ID: CL-36424714
// Cuda compilation tools, release 13.0, V13.0.88
// Based on NVVM 20.0.0
//

.version 9.0
.target sm_100
.address_size 64

	// .globl	_Z14convolution_2dPKfPfii
.const .align 4 .b8 c_K[36];
// _ZZ14convolution_2dPKfPfiiE5sdata has been demoted

.visible .entry _Z14convolution_2dPKfPfii(
	.param .u64 .ptr .align 1 _Z14convolution_2dPKfPfii_param_0,
	.param .u64 .ptr .align 1 _Z14convolution_2dPKfPfii_param_1,
	.param .u32 _Z14convolution_2dPKfPfii_param_2,
	.param .u32 _Z14convolution_2dPKfPfii_param_3
)
{
	.reg .pred 	%p<8>;
	.reg .b32 	%r<48>;
	.reg .b32 	%f<29>;
	.reg .b64 	%rd<9>;
	// demoted variable
	.shared .align 4 .b8 _ZZ14convolution_2dPKfPfiiE5sdata[1296];
	ld.param.u64 	%rd2, [_Z14convolution_2dPKfPfii_param_0];
	ld.param.u64 	%rd3, [_Z14convolution_2dPKfPfii_param_1];
	ld.param.u32 	%r23, [_Z14convolution_2dPKfPfii_param_2];
	ld.param.u32 	%r24, [_Z14convolution_2dPKfPfii_param_3];
	mov.u32 	%r1, %tid.x;
	mov.u32 	%r2, %tid.y;
	mov.u32 	%r3, %ctaid.x;
	mov.u32 	%r25, %ntid.x;
	mad.lo.s32 	%r4, %r3, %r25, %r1;
	mov.u32 	%r5, %ctaid.y;
	mov.u32 	%r26, %ntid.y;
	mad.lo.s32 	%r6, %r5, %r26, %r2;
	setp.gt.u32 	%p1, %r2, 17;
	@%p1 bra 	$L__BB0_6;
	shl.b32 	%r27, %r5, 4;
	add.s32 	%r7, %r27, -1;
	shl.b32 	%r28, %r3, 4;
	add.s32 	%r8, %r24, -1;
	add.s32 	%r9, %r23, -1;
	add.s32 	%r10, %r1, -1;
	shl.b32 	%r29, %r1, 2;
	mov.u32 	%r30, _ZZ14convolution_2dPKfPfiiE5sdata;
	add.s32 	%r11, %r30, %r29;
	add.s32 	%r12, %r1, %r28;
	cvta.to.global.u64 	%rd1, %rd2;
	mov.u32 	%r44, %r2;
$L__BB0_2:
	setp.gt.u32 	%p2, %r1, 17;
	@%p2 bra 	$L__BB0_5;
	add.s32 	%r31, %r7, %r44;
	min.s32 	%r32, %r8, %r31;
	max.s32 	%r33, %r32, 0;
	mul.lo.s32 	%r14, %r33, %r23;
	mad.lo.s32 	%r46, %r44, 72, %r11;
	mov.u32 	%r45, %r12;
	mov.u32 	%r47, %r10;
$L__BB0_4:
	add.s32 	%r34, %r45, -1;
	min.s32 	%r35, %r9, %r34;
	max.s32 	%r36, %r35, 0;
	add.s32 	%r37, %r36, %r14;
	mul.wide.s32 	%rd4, %r37, 4;
	add.s64 	%rd5, %rd1, %rd4;
	ld.global.nc.f32 	%f1, [%rd5];
	st.shared.f32 	[%r46], %f1;
	add.s32 	%r19, %r47, 16;
	add.s32 	%r38, %r47, 1;
	add.s32 	%r46, %r46, 64;
	add.s32 	%r45, %r45, 16;
	setp.lt.u32 	%p3, %r38, 2;
	mov.u32 	%r47, %r19;
	@%p3 bra 	$L__BB0_4;
$L__BB0_5:
	add.s32 	%r22, %r44, 16;
	setp.lt.u32 	%p4, %r44, 2;
	mov.u32 	%r44, %r22;
	@%p4 bra 	$L__BB0_2;
$L__BB0_6:
	bar.sync 	0;
	setp.ge.s32 	%p5, %r4, %r23;
	setp.ge.s32 	%p6, %r6, %r24;
	or.pred  	%p7, %p5, %p6;
	@%p7 bra 	$L__BB0_8;
	mov.u32 	%r39, _ZZ14convolution_2dPKfPfiiE5sdata;
	mad.lo.s32 	%r40, %r2, 72, %r39;
	shl.b32 	%r41, %r1, 2;
	add.s32 	%r42, %r40, %r41;
	ld.shared.f32 	%f2, [%r42];
	ld.const.f32 	%f3, [c_K];
	fma.rn.f32 	%f4, %f2, %f3, 0f00000000;
	ld.shared.f32 	%f5, [%r42+4];
	ld.const.f32 	%f6, [c_K+4];
	fma.rn.f32 	%f7, %f5, %f6, %f4;
	ld.shared.f32 	%f8, [%r42+8];
	ld.const.f32 	%f9, [c_K+8];
	fma.rn.f32 	%f10, %f8, %f9, %f7;
	ld.shared.f32 	%f11, [%r42+72];
	ld.const.f32 	%f12, [c_K+12];
	fma.rn.f32 	%f13, %f11, %f12, %f10;
	ld.shared.f32 	%f14, [%r42+76];
	ld.const.f32 	%f15, [c_K+16];
	fma.rn.f32 	%f16, %f14, %f15, %f13;
	ld.shared.f32 	%f17, [%r42+80];
	ld.const.f32 	%f18, [c_K+20];
	fma.rn.f32 	%f19, %f17, %f18, %f16;
	ld.shared.f32 	%f20, [%r42+144];
	ld.const.f32 	%f21, [c_K+24];
	fma.rn.f32 	%f22, %f20, %f21, %f19;
	ld.shared.f32 	%f23, [%r42+148];
	ld.const.f32 	%f24, [c_K+28];
	fma.rn.f32 	%f25, %f23, %f24, %f22;
	ld.shared.f32 	%f26, [%r42+152];
	ld.const.f32 	%f27, [c_K+32];
	fma.rn.f32 	%f28, %f26, %f27, %f25;
	mad.lo.s32 	%r43, %r23, %r6, %r4;
	cvta.to.global.u64 	%rd6, %rd3;
	mul.wide.s32 	%rd7, %r43, 4;
	add.s64 	%rd8, %rd6, %rd7;
	st.global.f32 	[%rd8], %f28;
$L__BB0_8:
	ret;

}


// ===== COMPILED SASS (sm_100) =====

	.target	sm_100

	.elftype	@"ET_EXEC"


//--------------------- .note.nv.tkinfo           --------------------------
	.section	.note.nv.tkinfo,"",@"SHT_NOTE"
	.sectionflags	@"SHF_NOTE_NV_TKINFO"
	.tkinfo
        /*0018*/ 	.word	0x00000002
        /*0030*/ 	.string	""
        /*0030*/ 	.string	"ptxas"
        /*0030*/ 	.string	"Cuda compilation tools, release 13.0, V13.0.88"
        /*0030*/ 	.string	"Build cuda_13.0.r13.0/compiler.36424714_0"
        /*0030*/ 	.string	"-arch sm_100 -m 64 "



//--------------------- .note.nv.cuinfo           --------------------------
	.section	.note.nv.cuinfo,"",@"SHT_NOTE"
	.sectionflags	@"SHF_NOTE_NV_CUINFO"
        /*0018*/ 	.short	0x0002
        /*001a*/ 	.short	0x0064
        /*001c*/ 	.short	0x0082
	.zero		2


//--------------------- .nv.info                  --------------------------
	.section	.nv.info,"",@"SHT_CUDA_INFO"
	.align	4


	//----- nvinfo : EIATTR_REGCOUNT
	.align		4
        /*0000*/ 	.byte	0x04, 0x2f
        /*0002*/ 	.short	(.L_2 - .L_1)
	.align		4
.L_1:
        /*0004*/ 	.word	index@(_Z14convolution_2dPKfPfii)
        /*0008*/ 	.word	0x00000018


	//----- nvinfo : EIATTR_FRAME_SIZE
	.align		4
.L_2:
        /*000c*/ 	.byte	0x04, 0x11
        /*000e*/ 	.short	(.L_4 - .L_3)
	.align		4
.L_3:
        /*0010*/ 	.word	index@(_Z14convolution_2dPKfPfii)
        /*0014*/ 	.word	0x00000000


	//----- nvinfo : EIATTR_MIN_STACK_SIZE
	.align		4
.L_4:
        /*0018*/ 	.byte	0x04, 0x12
        /*001a*/ 	.short	(.L_6 - .L_5)
	.align		4
.L_5:
        /*001c*/ 	.word	index@(_Z14convolution_2dPKfPfii)
        /*0020*/ 	.word	0x00000000
.L_6:


//--------------------- .nv.compat                --------------------------
	.section	.nv.compat,"",@"SHT_CUDA_COMPAT_INFO"
	.align	4
        /*0000*/ 	.byte	0x02, 0x09, 0x00, 0x00, 0x02, 0x02, 0x01, 0x00, 0x02, 0x05, 0x05, 0x00, 0x03, 0x07, 0x01, 0x01
        /*0010*/ 	.byte	0x02, 0x03, 0x00, 0x00, 0x02, 0x06, 0x01, 0x00, 0x04, 0x0b, 0x08, 0x00, 0x09, 0x00, 0x00, 0x00
        /*0020*/ 	.byte	0x00, 0x00, 0x00, 0x00


//--------------------- .nv.info._Z14convolution_2dPKfPfii --------------------------
	.section	.nv.info._Z14convolution_2dPKfPfii,"",@"SHT_CUDA_INFO"
	.sectionflags	@""
	.align	4


	//----- nvinfo : EIATTR_CUDA_API_VERSION
	.align		4
        /*0000*/ 	.byte	0x04, 0x37
        /*0002*/ 	.short	(.L_8 - .L_7)
.L_7:
        /*0004*/ 	.word	0x00000082


	//----- nvinfo : EIATTR_KPARAM_INFO
	.align		4
.L_8:
        /*0008*/ 	.byte	0x04, 0x17
        /*000a*/ 	.short	(.L_10 - .L_9)
.L_9:
        /*000c*/ 	.word	0x00000000
        /*0010*/ 	.short	0x0003
        /*0012*/ 	.short	0x0014
        /*0014*/ 	.byte	0x00, 0xf0, 0x11, 0x00


	//----- nvinfo : EIATTR_KPARAM_INFO
	.align		4
.L_10:
        /*0018*/ 	.byte	0x04, 0x17
        /*001a*/ 	.short	(.L_12 - .L_11)
.L_11:
        /*001c*/ 	.word	0x00000000
        /*0020*/ 	.short	0x0002
        /*0022*/ 	.short	0x0010
        /*0024*/ 	.byte	0x00, 0xf0, 0x11, 0x00


	//----- nvinfo : EIATTR_KPARAM_INFO
	.align		4
.L_12:
        /*0028*/ 	.byte	0x04, 0x17
        /*002a*/ 	.short	(.L_14 - .L_13)
.L_13:
        /*002c*/ 	.word	0x00000000
        /*0030*/ 	.short	0x0001
        /*0032*/ 	.short	0x0008
        /*0034*/ 	.byte	0x00, 0xf5, 0x21, 0x00


	//----- nvinfo : EIATTR_KPARAM_INFO
	.align		4
.L_14:
        /*0038*/ 	.byte	0x04, 0x17
        /*003a*/ 	.short	(.L_16 - .L_15)
.L_15:
        /*003c*/ 	.word	0x00000000
        /*0040*/ 	.short	0x0000
        /*0042*/ 	.short	0x0000
        /*0044*/ 	.byte	0x00, 0xf5, 0x21, 0x00


	//----- nvinfo : EIATTR_SPARSE_MMA_MASK
	.align		4
.L_16:
        /*0048*/ 	.byte	0x03, 0x50
        /*004a*/ 	.short	0x0000


	//----- nvinfo : EIATTR_MAXREG_COUNT
	.align		4
        /*004c*/ 	.byte	0x03, 0x1b
        /*004e*/ 	.short	0x00ff


	//----- nvinfo : EIATTR_NUM_BARRIERS
	.align		4
        /*0050*/ 	.byte	0x02, 0x4c
        /*0052*/ 	.byte	0x01
	.zero		1


	//----- nvinfo : EIATTR_MERCURY_ISA_VERSION
	.align		4
        /*0054*/ 	.byte	0x03, 0x5f
        /*0056*/ 	.short	0x0101


	//----- nvinfo : EIATTR_VRC_CTA_INIT_COUNT
	.align		4
        /*0058*/ 	.byte	0x02, 0x4a
	.zero		1
	.zero		1


	//----- nvinfo : EIATTR_EXIT_INSTR_OFFSETS
	.align		4
        /*005c*/ 	.byte	0x04, 0x1c
        /*005e*/ 	.short	(.L_18 - .L_17)


	//   ....[0]....
.L_17:
        /*0060*/ 	.word	0x00000360


	//   ....[1]....
        /*0064*/ 	.word	0x00000550


	//----- nvinfo : EIATTR_CRS_STACK_SIZE
	.align		4
.L_18:
        /*0068*/ 	.byte	0x04, 0x1e
        /*006a*/ 	.short	(.L_20 - .L_19)
.L_19:
        /*006c*/ 	.word	0x00000000


	//----- nvinfo : EIATTR_CBANK_PARAM_SIZE
	.align		4
.L_20:
        /*0070*/ 	.byte	0x03, 0x19
        /*0072*/ 	.short	0x0018


	//----- nvinfo : EIATTR_PARAM_CBANK
	.align		4
        /*0074*/ 	.byte	0x04, 0x0a
        /*0076*/ 	.short	(.L_22 - .L_21)
	.align		4
.L_21:
        /*0078*/ 	.word	index@(.nv.constant0._Z14convolution_2dPKfPfii)
        /*007c*/ 	.short	0x0380
        /*007e*/ 	.short	0x0018


	//----- nvinfo : EIATTR_SW_WAR
	.align		4
.L_22:
        /*0080*/ 	.byte	0x04, 0x36
        /*0082*/ 	.short	(.L_24 - .L_23)
.L_23:
        /*0084*/ 	.word	0x00000008
.L_24:


//--------------------- .nv.callgraph             --------------------------
	.section	.nv.callgraph,"",@"SHT_CUDA_CALLGRAPH"
	.align	4
	.sectionentsize	8
	.align		4
        /*0000*/ 	.word	0x00000000
	.align		4
        /*0004*/ 	.word	0xffffffff
	.align		4
        /*0008*/ 	.word	0x00000000
	.align		4
        /*000c*/ 	.word	0xfffffffe
	.align		4
        /*0010*/ 	.word	0x00000000
	.align		4
        /*0014*/ 	.word	0xfffffffd
	.align		4
        /*0018*/ 	.word	0x00000000
	.align		4
        /*001c*/ 	.word	0xfffffffc


//--------------------- .nv.constant3             --------------------------
	.section	.nv.constant3,"a",@progbits
	.align	4
.nv.constant3:
	.type		c_K,@object
	.size		c_K,(.L_0 - c_K)
c_K:
	.zero		36
.L_0:


//--------------------- .text._Z14convolution_2dPKfPfii --------------------------
	.section	.text._Z14convolution_2dPKfPfii,"ax",@progbits
	.align	128
        .global         _Z14convolution_2dPKfPfii
        .type           _Z14convolution_2dPKfPfii,@function
        .size           _Z14convolution_2dPKfPfii,(.L_x_7 - _Z14convolution_2dPKfPfii)
        .other          _Z14convolution_2dPKfPfii,@"STO_CUDA_ENTRY STV_DEFAULT"
_Z14convolution_2dPKfPfii:
.text._Z14convolution_2dPKfPfii:
[----:B------:R-:W-:Y:S01]  /*0000*/  LDC R1, c[0x0][0x37c] ;  /* 0x0000df00ff017b82 */ /* 0x000fe20000000800 */
[----:B------:R-:W0:Y:S01]  /*0010*/  S2R R8, SR_TID.Y ;  /* 0x0000000000087919 */ /* 0x000e220000002200 */
[----:B------:R-:W1:Y:S01]  /*0020*/  LDCU UR4, c[0x0][0x360] ;  /* 0x00006c00ff0477ac */ /* 0x000e620008000800 */
[----:B------:R-:W-:Y:S01]  /*0030*/  BSSY.RECONVERGENT B0, `(.L_x_0) ;  /* 0x000002e000007945 */ /* 0x000fe20003800200 */
[----:B------:R-:W1:Y:S01]  /*0040*/  S2R R0, SR_TID.X ;  /* 0x0000000000007919 */ /* 0x000e620000002100 */
[----:B------:R-:W2:Y:S01]  /*0050*/  LDCU UR5, c[0x0][0x364] ;  /* 0x00006c80ff0577ac */ /* 0x000ea20008000800 */
[----:B------:R-:W1:Y:S01]  /*0060*/  S2R R3, SR_CTAID.X ;  /* 0x0000000000037919 */ /* 0x000e620000002500 */
[----:B------:R-:W3:Y:S01]  /*0070*/  LDCU.64 UR6, c[0x0][0x358] ;  /* 0x00006b00ff0677ac */ /* 0x000ee20008000a00 */
[----:B------:R-:W2:Y:S01]  /*0080*/  S2R R9, SR_CTAID.Y ;  /* 0x0000000000097919 */ /* 0x000ea20000002600 */
[----:B------:R-:W4:Y:S01]  /*0090*/  LDCU UR8, c[0x0][0x390] ;  /* 0x00007200ff0877ac */ /* 0x000f220008000800 */
[----:B0-----:R-:W-:Y:S01]  /*00a0*/  ISETP.GT.U32.AND P0, PT, R8, 0x11, PT ;  /* 0x000000110800780c */ /* 0x001fe20003f04070 */
[----:B-1----:R-:W-:-:S02]  /*00b0*/  IMAD R6, R3, UR4, R0 ;  /* 0x0000000403067c24 */ /* 0x002fc4000f8e0200 */
[----:B--2---:R-:W-:-:S10]  /*00c0*/  IMAD R7, R9, UR5, R8 ;  /* 0x0000000509077c24 */ /* 0x004fd4000f8e0208 */
[----:B---34-:R-:W-:Y:S05]  /*00d0*/  @P0 BRA `(.L_x_1) ;  /* 0x00000000008c0947 */ /* 0x018fea0003800000 */
[----:B------:R-:W0:Y:S01]  /*00e0*/  S2UR UR5, SR_CgaCtaId ;  /* 0x00000000000579c3 */ /* 0x000e220000008800 */
[----:B------:R-:W-:Y:S01]  /*00f0*/  UMOV UR4, 0x400 ;  /* 0x0000040000047882 */ /* 0x000fe20000000000 */
[----:B------:R-:W-:Y:S01]  /*0100*/  LEA R9, R9, 0xffffffff, 0x4 ;  /* 0xffffffff09097811 */ /* 0x000fe200078e20ff */
[----:B------:R-:W-:Y:S01]  /*0110*/  IMAD R14, R3, 0x10, R0 ;  /* 0x00000010030e7824 */ /* 0x000fe200078e0200 */
[----:B------:R-:W-:-:S04]  /*0120*/  IADD3 R12, PT, PT, R0, -0x1, RZ ;  /* 0xffffffff000c7810 */ /* 0x000fc80007ffe0ff */
[----:B------:R-:W1:Y:S01]  /*0130*/  LDC.64 R4, c[0x0][0x390] ;  /* 0x0000e400ff047b82 */ /* 0x000e620000000a00 */
[----:B0-----:R-:W-:-:S06]  /*0140*/  ULEA UR4, UR5, UR4, 0x18 ;  /* 0x0000000405047291 */ /* 0x001fcc000f8ec0ff */
[----:B------:R-:W-:Y:S02]  /*0150*/  LEA R13, R0, UR4, 0x2 ;  /* 0x00000004000d7c11 */ /* 0x000fe4000f8e10ff */
[----:B-1----:R-:W-:Y:S02]  /*0160*/  IADD3 R11, PT, PT, R4, -0x1, RZ ;  /* 0xffffffff040b7810 */ /* 0x002fe40007ffe0ff */
[----:B------:R-:W-:Y:S02]  /*0170*/  IADD3 R10, PT, PT, R5, -0x1, RZ ;  /* 0xffffffff050a7810 */ /* 0x000fe40007ffe0ff */
[----:B------:R-:W-:-:S07]  /*0180*/  MOV R4, R8 ;  /* 0x0000000800047202 */ /* 0x000fce0000000f00 */
.L_x_5:
[----:B------:R-:W-:Y:S01]  /*0190*/  ISETP.GT.U32.AND P1, PT, R0, 0x11, PT ;  /* 0x000000110000780c */ /* 0x000fe20003f24070 */
[----:B------:R-:W-:Y:S01]  /*01a0*/  BSSY.RECONVERGENT B1, `(.L_x_2) ;  /* 0x0000014000017945 */ /* 0x000fe20003800200 */
[C---:B------:R-:W-:Y:S01]  /*01b0*/  ISETP.GE.U32.AND P0, PT, R4.reuse, 0x2, PT ;  /* 0x000000020400780c */ /* 0x040fe20003f06070 */
[----:B------:R-:W-:-:S10]  /*01c0*/  VIADD R19, R4, 0x10 ;  /* 0x0000001004137836 */ /* 0x000fd40000000000 */
[----:B------:R-:W-:Y:S05]  /*01d0*/  @P1 BRA `(.L_x_3) ;  /* 0x0000000000401947 */ /* 0x000fea0003800000 */
[----:B------:R-:W0:Y:S01]  /*01e0*/  LDC.64 R2, c[0x0][0x380] ;  /* 0x0000e000ff027b82 */ /* 0x000e220000000a00 */
[----:B------:R-:W-:Y:S01]  /*01f0*/  VIADDMNMX.RELU R21, R9, R4, R10, PT ;  /* 0x0000000409157246 */ /* 0x000fe2000380110a */
[----:B------:R-:W-:Y:S01]  /*0200*/  IMAD R15, R4, 0x48, R13 ;  /* 0x00000048040f7824 */ /* 0x000fe200078e020d */
[----:B------:R-:W-:Y:S02]  /*0210*/  MOV R16, R14 ;  /* 0x0000000e00107202 */ /* 0x000fe40000000f00 */
[----:B------:R-:W-:-:S07]  /*0220*/  MOV R17, R12 ;  /* 0x0000000c00117202 */ /* 0x000fce0000000f00 */
.L_x_4:
[----:B------:R-:W-:-:S05]  /*0230*/  VIADDMNMX.RELU R4, R16, 0xffffffff, R11, PT ;  /* 0xffffffff10047846 */ /* 0x000fca000380110b */
[----:B------:R-:W-:-:S04]  /*0240*/  IMAD R5, R21, UR8, R4 ;  /* 0x0000000815057c24 */ /* 0x000fc8000f8e0204 */
[----:B0-----:R-:W-:-:S06]  /*0250*/  IMAD.WIDE R4, R5, 0x4, R2 ;  /* 0x0000000405047825 */ /* 0x001fcc00078e0202 */
[----:B------:R-:W2:Y:S01]  /*0260*/  LDG.E.CONSTANT R4, desc[UR6][R4.64] ;  /* 0x0000000604047981 */ /* 0x000ea2000c1e9900 */
[C---:B------:R-:W-:Y:S01]  /*0270*/  VIADD R18, R17.reuse, 0x1 ;  /* 0x0000000111127836 */ /* 0x040fe20000000000 */
[----:B------:R-:W-:Y:S02]  /*0280*/  IADD3 R17, PT, PT, R17, 0x10, RZ ;  /* 0x0000001011117810 */ /* 0x000fe40007ffe0ff */
[----:B------:R-:W-:Y:S02]  /*0290*/  IADD3 R16, PT, PT, R16, 0x10, RZ ;  /* 0x0000001010107810 */ /* 0x000fe40007ffe0ff */
[----:B------:R-:W-:Y:S01]  /*02a0*/  ISETP.GE.U32.AND P1, PT, R18, 0x2, PT ;  /* 0x000000021200780c */ /* 0x000fe20003f26070 */
[----:B--2---:R0:W-:Y:S02]  /*02b0*/  STS [R15], R4 ;  /* 0x000000040f007388 */ /* 0x0041e40000000800 */
[----:B0-----:R-:W-:-:S10]  /*02c0*/  VIADD R15, R15, 0x40 ;  /* 0x000000400f0f7836 */ /* 0x001fd40000000000 */
[----:B------:R-:W-:Y:S05]  /*02d0*/  @!P1 BRA `(.L_x_4) ;  /* 0xfffffffc00d49947 */ /* 0x000fea000383ffff */
.L_x_3:
[----:B------:R-:W-:Y:S05]  /*02e0*/  BSYNC.RECONVERGENT B1 ;  /* 0x0000000000017941 */ /* 0x000fea0003800200 */
.L_x_2:
[----:B------:R-:W-:Y:S01]  /*02f0*/  MOV R4, R19 ;  /* 0x0000001300047202 */ /* 0x000fe20000000f00 */
[----:B------:R-:W-:Y:S06]  /*0300*/  @!P0 BRA `(.L_x_5) ;  /* 0xfffffffc00a08947 */ /* 0x000fec000383ffff */
.L_x_1:
[----:B------:R-:W-:Y:S05]  /*0310*/  BSYNC.RECONVERGENT B0 ;  /* 0x0000000000007941 */ /* 0x000fea0003800200 */
.L_x_0:
[----:B------:R-:W0:Y:S01]  /*0320*/  LDCU.64 UR16, c[0x0][0x390] ;  /* 0x00007200ff1077ac */ /* 0x000e220008000a00 */
[----:B------:R-:W-:Y:S01]  /*0330*/  BAR.SYNC.DEFER_BLOCKING 0x0 ;  /* 0x0000000000007b1d */ /* 0x000fe20000010000 */
[----:B0-----:R-:W-:-:S04]  /*0340*/  ISETP.GE.AND P0, PT, R7, UR17, PT ;  /* 0x0000001107007c0c */ /* 0x001fc8000bf06270 */
[----:B------:R-:W-:-:S13]  /*0350*/  ISETP.GE.OR P0, PT, R6, UR16, P0 ;  /* 0x0000001006007c0c */ /* 0x000fda0008706670 */
[----:B------:R-:W-:Y:S05]  /*0360*/  @P0 EXIT ;  /* 0x000000000000094d */ /* 0x000fea0003800000 */
[----:B------:R-:W0:Y:S01]  /*0370*/  S2R R3, SR_CgaCtaId ;  /* 0x0000000000037919 */ /* 0x000e220000008800 */
[----:B------:R-:W-:Y:S01]  /*0380*/  MOV R2, 0x400 ;  /* 0x0000040000027802 */ /* 0x000fe20000000f00 */
[----:B------:R-:W1:Y:S01]  /*0390*/  LDCU.128 UR8, c[0x3][URZ] ;  /* 0x00c00000ff0877ac */ /* 0x000e620008000c00 */
[----:B------:R-:W-:Y:S01]  /*03a0*/  IMAD R7, R7, UR16, R6 ;  /* 0x0000001007077c24 */ /* 0x000fe2000f8e0206 */
[----:B------:R-:W2:Y:S01]  /*03b0*/  LDCU.128 UR12, c[0x3][0x10] ;  /* 0x00c00200ff0c77ac */ /* 0x000ea20008000c00 */
[----:B------:R-:W3:Y:S01]  /*03c0*/  LDCU UR4, c[0x3][0x20] ;  /* 0x00c00400ff0477ac */ /* 0x000ee20008000800 */
[----:B0-----:R-:W-:-:S05]  /*03d0*/  LEA R3, R3, R2, 0x18 ;  /* 0x0000000203037211 */ /* 0x001fca00078ec0ff */
[----:B------:R-:W-:-:S05]  /*03e0*/  IMAD R3, R8, 0x48, R3 ;  /* 0x0000004808037824 */ /* 0x000fca00078e0203 */
[----:B------:R-:W-:-:S05]  /*03f0*/  LEA R4, R0, R3, 0x2 ;  /* 0x0000000300047211 */ /* 0x000fca00078e10ff */
[----:B------:R-:W1:Y:S04]  /*0400*/  LDS R0, [R4] ;  /* 0x0000000004007984 */ /* 0x000e680000000800 */
[----:B------:R-:W0:Y:S04]  /*0410*/  LDS R3, [R4+0x4] ;  /* 0x0000040004037984 */ /* 0x000e280000000800 */
[----:B------:R-:W4:Y:S04]  /*0420*/  LDS R5, [R4+0x8] ;  /* 0x0000080004057984 */ /* 0x000f280000000800 */
[----:B------:R-:W5:Y:S04]  /*0430*/  LDS R9, [R4+0x48] ;  /* 0x0000480004097984 */ /* 0x000f680000000800 */
[----:B------:R-:W2:Y:S04]  /*0440*/  LDS R11, [R4+0x4c] ;  /* 0x00004c00040b7984 */ /* 0x000ea80000000800 */
[----:B------:R-:W3:Y:S04]  /*0450*/  LDS R13, [R4+0x50] ;  /* 0x00005000040d7984 */ /* 0x000ee80000000800 */
[----:B------:R-:W3:Y:S04]  /*0460*/  LDS R15, [R4+0x90] ;  /* 0x00009000040f7984 */ /* 0x000ee80000000800 */
[----:B------:R-:W3:Y:S04]  /*0470*/  LDS R17, [R4+0x94] ;  /* 0x0000940004117984 */ /* 0x000ee80000000800 */
[----:B------:R-:W3:Y:S01]  /*0480*/  LDS R19, [R4+0x98] ;  /* 0x0000980004137984 */ /* 0x000ee20000000800 */
[----:B-1----:R-:W-:-:S04]  /*0490*/  FFMA R0, R0, UR8, RZ ;  /* 0x0000000800007c23 */ /* 0x002fc800080000ff */
[----:B0-----:R-:W-:Y:S02]  /*04a0*/  FFMA R0, R3, UR9, R0 ;  /* 0x0000000903007c23 */ /* 0x001fe40008000000 */
[----:B------:R-:W0:Y:S02]  /*04b0*/  LDC.64 R2, c[0x0][0x388] ;  /* 0x0000e200ff027b82 */ /* 0x000e240000000a00 */
[----:B----4-:R-:W-:-:S04]  /*04c0*/  FFMA R0, R5, UR10, R0 ;  /* 0x0000000a05007c23 */ /* 0x010fc80008000000 */
[----:B-----5:R-:W-:-:S04]  /*04d0*/  FFMA R0, R9, UR11, R0 ;  /* 0x0000000b09007c23 */ /* 0x020fc80008000000 */
[----:B--2---:R-:W-:-:S04]  /*04e0*/  FFMA R0, R11, UR12, R0 ;  /* 0x0000000c0b007c23 */ /* 0x004fc80008000000 */
[----:B---3--:R-:W-:-:S04]  /*04f0*/  FFMA R0, R13, UR13, R0 ;  /* 0x0000000d0d007c23 */ /* 0x008fc80008000000 */
[----:B------:R-:W-:-:S04]  /*0500*/  FFMA R0, R15, UR14, R0 ;  /* 0x0000000e0f007c23 */ /* 0x000fc80008000000 */
[----:B------:R-:W-:Y:S01]  /*0510*/  FFMA R0, R17, UR15, R0 ;  /* 0x0000000f11007c23 */ /* 0x000fe20008000000 */
[----:B0-----:R-:W-:-:S04]  /*0520*/  IMAD.WIDE R2, R7, 0x4, R2 ;  /* 0x0000000407027825 */ /* 0x001fc800078e0202 */
[----:B------:R-:W-:-:S05]  /*0530*/  FFMA R19, R19, UR4, R0 ;  /* 0x0000000413137c23 */ /* 0x000fca0008000000 */
[----:B------:R-:W-:Y:S01]  /*0540*/  STG.E desc[UR6][R2.64], R19 ;  /* 0x0000001302007986 */ /* 0x000fe2000c101906 */
[----:B------:R-:W-:Y:S05]  /*0550*/  EXIT ;  /* 0x000000000000794d */ /* 0x000fea0003800000 */
.L_x_6:
[----:B------:R-:W-:-:S00]  /*0560*/  BRA `(.L_x_6) ;  /* 0xfffffffc00fc7947 */ /* 0x000fc0000383ffff */
[----:B------:R-:W-:-:S00]  /*0570*/  NOP ;  /* 0x0000000000007918 */ /* 0x000fc00000000000 */
        /* <DEDUP_REMOVED lines=8> */
.L_x_7:


//--------------------- .nv.shared._Z14convolution_2dPKfPfii --------------------------
	.section	.nv.shared._Z14convolution_2dPKfPfii,"aw",@nobits
	.sectionflags	@""
	.align	4
.nv.shared._Z14convolution_2dPKfPfii:
	.zero		2320


//--------------------- .nv.shared.reserved.0     --------------------------
	.section	.nv.shared.reserved.0,"aw",@nobits
	.weak		__nv_reservedSMEM_offset_0_alias
	.size		__nv_reservedSMEM_offset_0_alias, 0, 64
	.other		__nv_reservedSMEM_offset_0_alias,@"STO_CUDA_RESERVED_SHARED STV_DEFAULT"
__nv_reservedSMEM_offset_0_alias:
	.zero		0
	.zero		64


//--------------------- .nv.constant0._Z14convolution_2dPKfPfii --------------------------
	.section	.nv.constant0._Z14convolution_2dPKfPfii,"a",@progbits
	.sectionflags	@""
	.align	4
.nv.constant0._Z14convolution_2dPKfPfii:
	.zero		920


//--------------------- SYMBOLS --------------------------

	.type		.nv.reservedSmem.offset0,@object
	.size		.nv.reservedSmem.offset0,0x4
	.type		.nv.reservedSmem.cap,@object
	.size		.nv.reservedSmem.cap,0x4
